	.headerflags	@"EF_CUDA_TEXMODE_UNIFIED EF_CUDA_64BIT_ADDRESS EF_CUDA_ACCELERATORS EF_CUDA_SM90 EF_CUDA_VIRTUAL_SM(EF_CUDA_SM90)"
	.elftype	@"ET_EXEC"


//--------------------- .nv.info                  --------------------------
	.section	.nv.info,"",@"SHT_CUDA_INFO"
	.align	4


	//----- nvinfo : EIATTR_REGCOUNT
	.align		4
        /*0000*/ 	.byte	0x04, 0x2f
        /*0002*/ 	.short	(.L_1 - .L_0)
	.align		4
.L_0:
        /*0004*/ 	.word	index@(triton_poi_fused_constant_pad_nd_relu_34)
        /*0008*/ 	.word	0x00000021


	//----- nvinfo : EIATTR_MIN_STACK_SIZE
	.align		4
.L_1:
        /*000c*/ 	.byte	0x04, 0x12
        /*000e*/ 	.short	(.L_3 - .L_2)
	.align		4
.L_2:
        /*0010*/ 	.word	index@(triton_poi_fused_constant_pad_nd_relu_34)
        /*0014*/ 	.word	0x00000000


	//----- nvinfo : EIATTR_FRAME_SIZE
	.align		4
.L_3:
        /*0018*/ 	.byte	0x04, 0x11
        /*001a*/ 	.short	(.L_5 - .L_4)
	.align		4
.L_4:
        /*001c*/ 	.word	index@(triton_poi_fused_constant_pad_nd_relu_34)
        /*0020*/ 	.word	0x00000000


	//----- nvinfo : EIATTR_MIN_STACK_SIZE
	.align		4
.L_5:
        /*0024*/ 	.byte	0x04, 0x12
        /*0026*/ 	.short	(.L_7 - .L_6)
	.align		4
.L_6:
        /*0028*/ 	.word	index@(triton_poi_fused_constant_pad_nd_relu_34)
        /*002c*/ 	.word	0x00000000
.L_7:


//--------------------- .nv.info.triton_poi_fused_constant_pad_nd_relu_34 --------------------------
	.section	.nv.info.triton_poi_fused_constant_pad_nd_relu_34,"",@"SHT_CUDA_INFO"
	.sectionflags	@""
	.align	4


	//----- nvinfo : EIATTR_CUDA_API_VERSION
	.align		4
        /*0000*/ 	.byte	0x04, 0x37
        /*0002*/ 	.short	(.L_9 - .L_8)
.L_8:
        /*0004*/ 	.word	0x0000007c


	//----- nvinfo : EIATTR_KPARAM_INFO
	.align		4
.L_9:
        /*0008*/ 	.byte	0x04, 0x17
        /*000a*/ 	.short	(.L_11 - .L_10)
.L_10:
        /*000c*/ 	.word	0x00000000
        /*0010*/ 	.short	0x0002
        /*0012*/ 	.short	0x0010
        /*0014*/ 	.byte	0x00, 0xf0, 0x11, 0x00


	//----- nvinfo : EIATTR_KPARAM_INFO
	.align		4
.L_11:
        /*0018*/ 	.byte	0x04, 0x17
        /*001a*/ 	.short	(.L_13 - .L_12)
.L_12:
        /*001c*/ 	.word	0x00000000
        /*0020*/ 	.short	0x0001
        /*0022*/ 	.short	0x0008
        /*0024*/ 	.byte	0x00, 0xf4, 0x21, 0x00


	//----- nvinfo : EIATTR_KPARAM_INFO
	.align		4
.L_13:
        /*0028*/ 	.byte	0x04, 0x17
        /*002a*/ 	.short	(.L_15 - .L_14)
.L_14:
        /*002c*/ 	.word	0x00000000
        /*0030*/ 	.short	0x0000
        /*0032*/ 	.short	0x0000
        /*0034*/ 	.byte	0x00, 0xf4, 0x21, 0x00


	//----- nvinfo : EIATTR_SPARSE_MMA_MASK
	.align		4
.L_15:
        /*0038*/ 	.byte	0x03, 0x50
        /*003a*/ 	.short	0x0000


	//----- nvinfo : EIATTR_MAXREG_COUNT
	.align		4
        /*003c*/ 	.byte	0x03, 0x1b
        /*003e*/ 	.short	0x00ff


	//----- nvinfo : EIATTR_EXIT_INSTR_OFFSETS
	.align		4
        /*0040*/ 	.byte	0x04, 0x1c
        /*0042*/ 	.short	(.L_17 - .L_16)


	//   ....[0]....
.L_16:
        /*0044*/ 	.word	0x00000f60


	//   ....[1]....
        /*0048*/ 	.word	0x00000f80


	//----- nvinfo : EIATTR_REQNTID
	.align		4
.L_17:
        /*004c*/ 	.byte	0x04, 0x10
        /*004e*/ 	.short	(.L_19 - .L_18)
.L_18:
        /*0050*/ 	.word	0x00000080
        /*0054*/ 	.word	0x00000001
        /*0058*/ 	.word	0x00000001


	//----- nvinfo : EIATTR_CBANK_PARAM_SIZE
	.align		4
.L_19:
        /*005c*/ 	.byte	0x03, 0x19
        /*005e*/ 	.short	0x0014


	//----- nvinfo : EIATTR_PARAM_CBANK
	.align		4
        /*0060*/ 	.byte	0x04, 0x0a
        /*0062*/ 	.short	(.L_21 - .L_20)
	.align		4
.L_20:
        /*0064*/ 	.word	index@(.nv.constant0.triton_poi_fused_constant_pad_nd_relu_34)
        /*0068*/ 	.short	0x0210
        /*006a*/ 	.short	0x0014


	//----- nvinfo : EIATTR_SW_WAR
	.align		4
.L_21:
        /*006c*/ 	.byte	0x04, 0x36
        /*006e*/ 	.short	(.L_23 - .L_22)
.L_22:
        /*0070*/ 	.word	0x00000008
.L_23:


//--------------------- .nv.callgraph             --------------------------
	.section	.nv.callgraph,"",@"SHT_CUDA_CALLGRAPH"
	.align	4
	.sectionentsize	8
	.align		4
        /*0000*/ 	.word	0x00000000
	.align		4
        /*0004*/ 	.word	0xffffffff
	.align		4
        /*0008*/ 	.word	0x00000000
	.align		4
        /*000c*/ 	.word	0xfffffffe
	.align		4
        /*0010*/ 	.word	0x00000000
	.align		4
        /*0014*/ 	.word	0xfffffffd
	.align		4
        /*0018*/ 	.word	0x00000000
	.align		4
        /*001c*/ 	.word	0xfffffffc


//--------------------- .text.triton_poi_fused_constant_pad_nd_relu_34 --------------------------
	.section	.text.triton_poi_fused_constant_pad_nd_relu_34,"ax",@progbits
	.align	128
        .global         triton_poi_fused_constant_pad_nd_relu_34
        .type           triton_poi_fused_constant_pad_nd_relu_34,@function
        .size           triton_poi_fused_constant_pad_nd_relu_34,(.L_x_1 - triton_poi_fused_constant_pad_nd_relu_34)
        .other          triton_poi_fused_constant_pad_nd_relu_34,@"STO_CUDA_ENTRY STV_DEFAULT"
triton_poi_fused_constant_pad_nd_relu_34:
.text.triton_poi_fused_constant_pad_nd_relu_34:
[----:B------:R-:W0:Y:S02]  /*0000*/  LDC R1, c[0x0][0x28] ;  /* 0x00000a00ff017b82 */ /* 0x000e240000000800 */
[----:B------:R-:W1:Y:S01]  /*0010*/  S2R R0, SR_TID.X ;  /* 0x0000000000007919 */ /* 0x000e620000002100 */
[----:B------:R-:W-:Y:S01]  /*0020*/  IMAD.MOV.U32 R8, RZ, RZ, RZ ;  /* 0x000000ffff087224 */ /* 0x000fe200078e00ff */
[----:B------:R-:W-:Y:S01]  /*0030*/  ULDC.64 UR6, c[0x0][0x210] ;  /* 0x0000840000067ab9 */ /* 0x000fe20000000a00 */
[----:B------:R-:W-:Y:S01]  /*0040*/  IMAD.MOV.U32 R14, RZ, RZ, RZ ;  /* 0x000000ffff0e7224 */ /* 0x000fe200078e00ff */
[----:B------:R-:W2:Y:S01]  /*0050*/  S2R R3, SR_CTAID.X ;  /* 0x0000000000037919 */ /* 0x000ea20000002500 */
[----:B------:R-:W-:Y:S01]  /*0060*/  ULDC.64 UR4, c[0x0][0x208] ;  /* 0x0000820000047ab9 */ /* 0x000fe20000000a00 */
[----:B-1----:R-:W-:-:S05]  /*0070*/  IMAD.SHL.U32 R0, R0, 0x4, RZ ;  /* 0x0000000400007824 */ /* 0x002fca00078e00ff */
[----:B------:R-:W-:-:S05]  /*0080*/  LOP3.LUT R0, R0, 0x1fc, RZ, 0xc0, !PT ;  /* 0x000001fc00007812 */ /* 0x000fca00078ec0ff */
[----:B--2---:R-:W-:-:S04]  /*0090*/  IMAD R3, R3, 0x400, R0 ;  /* 0x0000040003037824 */ /* 0x004fc800078e0200 */
[C---:B------:R-:W-:Y:S02]  /*00a0*/  VIADD R9, R3.reuse, 0x200 ;  /* 0x0000020003097836 */ /* 0x040fe40000000000 */
[----:B------:R-:W-:Y:S02]  /*00b0*/  VIADD R0, R3, 0x201 ;  /* 0x0000020103007836 */ /* 0x000fe40000000000 */
[----:B------:R-:W-:-:S04]  /*00c0*/  IMAD.HI R4, R9, 0x38e38e39, RZ ;  /* 0x38e38e3909047827 */ /* 0x000fc800078e02ff */
[----:B------:R-:W-:Y:S01]  /*00d0*/  IMAD.HI R2, R0, 0x38e38e39, RZ ;  /* 0x38e38e3900027827 */ /* 0x000fe200078e02ff */
[----:B------:R-:W-:-:S03]  /*00e0*/  SHF.R.S32.HI R5, RZ, 0x1, R4 ;  /* 0x00000001ff057819 */ /* 0x000fc60000011404 */
[----:B------:R-:W-:Y:S01]  /*00f0*/  IMAD.HI R6, R9, -0x49f49f49, R8 ;  /* 0xb60b60b709067827 */ /* 0x000fe200078e0208 */
[----:B------:R-:W-:Y:S02]  /*0100*/  LEA.HI R7, R4, R5, RZ, 0x1 ;  /* 0x0000000504077211 */ /* 0x000fe400078f08ff */
[----:B------:R-:W-:Y:S01]  /*0110*/  SHF.R.S32.HI R5, RZ, 0x1, R2 ;  /* 0x00000001ff057819 */ /* 0x000fe20000011402 */
[----:B------:R-:W-:Y:S01]  /*0120*/  VIADD R23, R3, 0x200 ;  /* 0x0000020003177836 */ /* 0x000fe20000000000 */
[----:B------:R-:W-:Y:S01]  /*0130*/  SHF.R.U32.HI R13, RZ, 0x1f, R6 ;  /* 0x0000001fff0d7819 */ /* 0x000fe20000011606 */
[----:B------:R-:W-:Y:S01]  /*0140*/  IMAD.HI R4, R7, 0x66666667, RZ ;  /* 0x6666666707047827 */ /* 0x000fe200078e02ff */
[----:B------:R-:W-:Y:S02]  /*0150*/  LEA.HI R5, R2, R5, RZ, 0x1 ;  /* 0x0000000502057211 */ /* 0x000fe400078f08ff */
[----:B------:R-:W-:Y:S02]  /*0160*/  LEA.HI R13, R6, R13, RZ, 0x1a ;  /* 0x0000000d060d7211 */ /* 0x000fe400078fd0ff */
[----:B------:R-:W-:Y:S01]  /*0170*/  SHF.R.U32.HI R11, RZ, 0x1f, R4 ;  /* 0x0000001fff0b7819 */ /* 0x000fe20000011604 */
[----:B------:R-:W-:-:S03]  /*0180*/  IMAD.HI R2, R5, 0x66666667, RZ ;  /* 0x6666666705027827 */ /* 0x000fc600078e02ff */
[----:B------:R-:W-:Y:S01]  /*0190*/  LEA.HI.SX32 R4, R4, R11, 0x1e ;  /* 0x0000000b04047211 */ /* 0x000fe200078ff2ff */
[----:B------:R-:W-:Y:S01]  /*01a0*/  IMAD.SHL.U32 R13, R13, 0x40, RZ ;  /* 0x000000400d0d7824 */ /* 0x000fe200078e00ff */
[----:B------:R-:W-:Y:S01]  /*01b0*/  SHF.R.U32.HI R11, RZ, 0x1f, R2 ;  /* 0x0000001fff0b7819 */ /* 0x000fe20000011602 */
[----:B------:R-:W-:Y:S02]  /*01c0*/  IMAD R0, R5, -0x9, R0 ;  /* 0xfffffff705007824 */ /* 0x000fe400078e0200 */
[----:B------:R-:W-:Y:S01]  /*01d0*/  IMAD R4, R4, -0xa, R7 ;  /* 0xfffffff604047824 */ /* 0x000fe200078e0207 */
[----:B------:R-:W-:Y:S01]  /*01e0*/  LEA.HI.SX32 R2, R2, R11, 0x1e ;  /* 0x0000000b02027211 */ /* 0x000fe200078ff2ff */
[----:B------:R-:W-:Y:S02]  /*01f0*/  IMAD R7, R7, -0x9, R9 ;  /* 0xfffffff707077824 */ /* 0x000fe400078e0209 */
[----:B------:R-:W-:Y:S02]  /*0200*/  VIADD R6, R4, 0xffffffff ;  /* 0xffffffff04067836 */ /* 0x000fe40000000000 */
[----:B------:R-:W-:Y:S01]  /*0210*/  IMAD R2, R2, -0xa, R5 ;  /* 0xfffffff602027824 */ /* 0x000fe200078e0205 */
[----:B------:R-:W-:Y:S01]  /*0220*/  SHF.R.S32.HI R11, RZ, 0x1f, R7 ;  /* 0x0000001fff0b7819 */ /* 0x000fe20000011407 */
[----:B------:R-:W-:Y:S01]  /*0230*/  IMAD.SHL.U32 R4, R4, 0x8, RZ ;  /* 0x0000000804047824 */ /* 0x000fe200078e00ff */
[----:B------:R-:W-:Y:S01]  /*0240*/  ISETP.GE.U32.AND P1, PT, R6, 0x8, PT ;  /* 0x000000080600780c */ /* 0x000fe20003f26070 */
[----:B------:R-:W-:Y:S01]  /*0250*/  VIADD R5, R2, 0xffffffff ;  /* 0xffffffff02057836 */ /* 0x000fe20000000000 */
[----:B------:R-:W-:-:S02]  /*0260*/  SHF.R.S32.HI R6, RZ, 0x1f, R13 ;  /* 0x0000001fff067819 */ /* 0x000fc4000001140d */
[----:B------:R-:W-:Y:S02]  /*0270*/  ISETP.GT.AND P1, PT, R7, RZ, !P1 ;  /* 0x000000ff0700720c */ /* 0x000fe40004f24270 */
[----:B------:R-:W-:Y:S02]  /*0280*/  IADD3 R7, P2, P3, R4, R13, R7 ;  /* 0x0000000d04077210 */ /* 0x000fe40007b5e007 */
[----:B------:R-:W-:Y:S02]  /*0290*/  SHF.R.S32.HI R4, RZ, 0x1f, R4 ;  /* 0x0000001fff047819 */ /* 0x000fe40000011404 */
[----:B------:R-:W-:Y:S01]  /*02a0*/  ISETP.GE.U32.AND P0, PT, R5, 0x8, PT ;  /* 0x000000080500780c */ /* 0x000fe20003f06070 */
[----:B------:R-:W-:Y:S01]  /*02b0*/  IMAD.SHL.U32 R5, R2, 0x8, RZ ;  /* 0x0000000802057824 */ /* 0x000fe200078e00ff */
[----:B------:R-:W-:Y:S02]  /*02c0*/  IADD3.X R4, R4, R6, R11, P2, P3 ;  /* 0x0000000604047210 */ /* 0x000fe400017e640b */
[----:B------:R-:W-:-:S02]  /*02d0*/  ISETP.LT.AND P3, PT, R23, 0x16800, P1 ;  /* 0x000168001700780c */ /* 0x000fc40000f61270 */
[----:B------:R-:W-:Y:S02]  /*02e0*/  LEA R12, P4, R7, UR6, 0x2 ;  /* 0x00000006070c7c11 */ /* 0x000fe4000f8810ff */
[----:B------:R-:W-:Y:S02]  /*02f0*/  ISETP.GT.AND P0, PT, R0, RZ, !P0 ;  /* 0x000000ff0000720c */ /* 0x000fe40004704270 */
[--C-:B------:R-:W-:Y:S02]  /*0300*/  IADD3 R2, P5, P2, R5, R13, R0.reuse ;  /* 0x0000000d05027210 */ /* 0x100fe40007abe000 */
[----:B------:R-:W-:Y:S02]  /*0310*/  SHF.R.S32.HI R0, RZ, 0x1f, R0 ;  /* 0x0000001fff007819 */ /* 0x000fe40000011400 */
[----:B------:R-:W-:Y:S02]  /*0320*/  SHF.R.S32.HI R5, RZ, 0x1f, R5 ;  /* 0x0000001fff057819 */ /* 0x000fe40000011405 */
[----:B------:R-:W-:-:S02]  /*0330*/  LEA.HI.X R13, R7, UR7, R4, 0x2, P4 ;  /* 0x00000007070d7c11 */ /* 0x000fc4000a0f1404 */
[----:B------:R-:W-:Y:S02]  /*0340*/  ISETP.LT.AND P4, PT, R23, 0x16800, P0 ;  /* 0x000168001700780c */ /* 0x000fe40000781270 */
[----:B------:R-:W-:Y:S01]  /*0350*/  IADD3.X R5, R5, R6, R0, P5, P2 ;  /* 0x0000000605057210 */ /* 0x000fe20002fe4400 */
[----:B------:R1:W2:Y:S01]  /*0360*/  @P3 LDG.E R14, desc[UR4][R12.64+-0x24] ;  /* 0xffffdc040c0e3981 */ /* 0x0002a2000c1e1900 */
[----:B------:R-:W-:Y:S01]  /*0370*/  LEA R16, P2, R2, UR6, 0x2 ;  /* 0x0000000602107c11 */ /* 0x000fe2000f8410ff */
[----:B------:R-:W-:-:S03]  /*0380*/  IMAD.MOV.U32 R6, RZ, RZ, RZ ;  /* 0x000000ffff067224 */ /* 0x000fc600078e00ff */
[----:B------:R-:W-:-:S05]  /*0390*/  LEA.HI.X R17, R2, UR7, R5, 0x2, P2 ;  /* 0x0000000702117c11 */ /* 0x000fca00090f1405 */
[----:B------:R3:W4:Y:S01]  /*03a0*/  @P4 LDG.E R6, desc[UR4][R16.64+-0x24] ;  /* 0xffffdc0410064981 */ /* 0x000722000c1e1900 */
[C---:B------:R-:W-:Y:S02]  /*03b0*/  VIADD R5, R3.reuse, 0x202 ;  /* 0x0000020203057836 */ /* 0x040fe40000000000 */
[C---:B------:R-:W-:Y:S02]  /*03c0*/  VIADD R0, R3.reuse, 0x203 ;  /* 0x0000020303007836 */ /* 0x040fe40000000000 */
[----:B------:R-:W-:Y:S02]  /*03d0*/  VIADD R21, R3, 0x3 ;  /* 0x0000000303157836 */ /* 0x000fe40000000000 */
[----:B------:R-:W-:Y:S02]  /*03e0*/  IMAD.MOV.U32 R4, RZ, RZ, RZ ;  /* 0x000000ffff047224 */ /* 0x000fe400078e00ff */
[----:B------:R-:W-:-:S04]  /*03f0*/  IMAD.HI R15, R5, 0x38e38e39, RZ ;  /* 0x38e38e39050f7827 */ /* 0x000fc800078e02ff */
[----:B------:R-:W-:Y:S02]  /*0400*/  VIADD R11, R3, 0x2 ;  /* 0x00000002030b7836 */ /* 0x000fe40000000000 */
[----:B------:R-:W-:Y:S01]  /*0410*/  IMAD.HI R19, R5, -0x49f49f49, R4 ;  /* 0xb60b60b705137827 */ /* 0x000fe200078e0204 */
[----:B------:R-:W-:-:S03]  /*0420*/  SHF.R.S32.HI R4, RZ, 0x1, R15 ;  /* 0x00000001ff047819 */ /* 0x000fc6000001140f */
[----:B-1----:R-:W-:-:S04]  /*0430*/  IMAD.HI R13, R0, 0x38e38e39, RZ ;  /* 0x38e38e39000d7827 */ /* 0x002fc800078e02ff */
[----:B------:R-:W-:Y:S01]  /*0440*/  IMAD.HI R8, R21, 0x38e38e39, RZ ;  /* 0x38e38e3915087827 */ /* 0x000fe200078e02ff */
[----:B------:R-:W-:Y:S02]  /*0450*/  SHF.R.S32.HI R2, RZ, 0x1, R13 ;  /* 0x00000001ff027819 */ /* 0x000fe4000001140d */
[----:B------:R-:W-:Y:S01]  /*0460*/  LEA.HI R15, R15, R4, RZ, 0x1 ;  /* 0x000000040f0f7211 */ /* 0x000fe200078f08ff */
[----:B------:R-:W-:Y:S01]  /*0470*/  IMAD.HI R7, R11, 0x38e38e39, RZ ;  /* 0x38e38e390b077827 */ /* 0x000fe200078e02ff */
[----:B---3--:R-:W-:-:S03]  /*0480*/  SHF.R.S32.HI R17, RZ, 0x1, R8 ;  /* 0x00000001ff117819 */ /* 0x008fc60000011408 */
[----:B------:R-:W-:Y:S01]  /*0490*/  IMAD.MOV.U32 R10, RZ, RZ, RZ ;  /* 0x000000ffff0a7224 */ /* 0x000fe200078e00ff */
[----:B------:R-:W-:Y:S02]  /*04a0*/  LEA.HI R13, R13, R2, RZ, 0x1 ;  /* 0x000000020d0d7211 */ /* 0x000fe400078f08ff */
[----:B------:R-:W-:Y:S01]  /*04b0*/  LEA.HI R4, R8, R17, RZ, 0x1 ;  /* 0x0000001108047211 */ /* 0x000fe200078f08ff */
[----:B------:R-:W-:Y:S01]  /*04c0*/  IMAD.HI R16, R11, -0x49f49f49, R10 ;  /* 0xb60b60b70b107827 */ /* 0x000fe200078e020a */
[----:B------:R-:W-:-:S03]  /*04d0*/  SHF.R.S32.HI R10, RZ, 0x1, R7 ;  /* 0x00000001ff0a7819 */ /* 0x000fc60000011407 */
[----:B------:R-:W-:Y:S01]  /*04e0*/  IMAD.HI R8, R15, 0x66666667, RZ ;  /* 0x666666670f087827 */ /* 0x000fe200078e02ff */
[----:B------:R-:W-:Y:S02]  /*04f0*/  LEA.HI R7, R7, R10, RZ, 0x1 ;  /* 0x0000000a07077211 */ /* 0x000fe400078f08ff */
[----:B------:R-:W-:Y:S01]  /*0500*/  SHF.R.U32.HI R2, RZ, 0x1f, R19 ;  /* 0x0000001fff027819 */ /* 0x000fe20000011613 */
[----:B------:R-:W-:Y:S01]  /*0510*/  IMAD.HI R18, R13, 0x66666667, RZ ;  /* 0x666666670d127827 */ /* 0x000fe200078e02ff */
[----:B------:R-:W-:Y:S02]  /*0520*/  SHF.R.U32.HI R25, RZ, 0x1f, R16 ;  /* 0x0000001fff197819 */ /* 0x000fe40000011610 */
[----:B------:R-:W-:Y:S01]  /*0530*/  SHF.R.U32.HI R17, RZ, 0x1f, R8 ;  /* 0x0000001fff117819 */ /* 0x000fe20000011608 */
[----:B------:R-:W-:Y:S01]  /*0540*/  IMAD.HI R10, R7, 0x66666667, RZ ;  /* 0x66666667070a7827 */ /* 0x000fe200078e02ff */
[----:B------:R-:W-:Y:S02]  /*0550*/  LEA.HI R22, R19, R2, RZ, 0x1a ;  /* 0x0000000213167211 */ /* 0x000fe400078fd0ff */
[----:B------:R-:W-:Y:S01]  /*0560*/  LEA.HI R2, R16, R25, RZ, 0x1a ;  /* 0x0000001910027211 */ /* 0x000fe200078fd0ff */
[----:B------:R-:W-:Y:S01]  /*0570*/  IMAD.HI R12, R4, 0x66666667, RZ ;  /* 0x66666667040c7827 */ /* 0x000fe200078e02ff */
[----:B------:R-:W-:-:S02]  /*0580*/  SHF.R.U32.HI R19, RZ, 0x1f, R18 ;  /* 0x0000001fff137819 */ /* 0x000fc40000011612 */
[----:B------:R-:W-:Y:S01]  /*0590*/  LEA.HI.SX32 R16, R8, R17, 0x1e ;  /* 0x0000001108107211 */ /* 0x000fe200078ff2ff */
[----:B------:R-:W-:Y:S01]  /*05a0*/  IMAD R8, R15, -0x9, R5 ;  /* 0xfffffff70f087824 */ /* 0x000fe200078e0205 */
[----:B------:R-:W-:Y:S02]  /*05b0*/  LEA.HI.SX32 R20, R18, R19, 0x1e ;  /* 0x0000001312147211 */ /* 0x000fe400078ff2ff */
[----:B------:R-:W-:Y:S01]  /*05c0*/  SHF.R.U32.HI R17, RZ, 0x1f, R10 ;  /* 0x0000001fff117819 */ /* 0x000fe2000001160a */
[----:B------:R-:W-:Y:S01]  /*05d0*/  IMAD R5, R16, -0xa, R15 ;  /* 0xfffffff610057824 */ /* 0x000fe200078e020f */
[----:B------:R-:W-:Y:S02]  /*05e0*/  SHF.R.U32.HI R19, RZ, 0x1f, R12 ;  /* 0x0000001fff137819 */ /* 0x000fe4000001160c */
[----:B------:R-:W-:Y:S01]  /*05f0*/  LEA.HI.SX32 R16, R10, R17, 0x1e ;  /* 0x000000110a107211 */ /* 0x000fe200078ff2ff */
[----:B------:R-:W-:Y:S01]  /*0600*/  IMAD.SHL.U32 R15, R5, 0x8, RZ ;  /* 0x00000008050f7824 */ /* 0x000fe200078e00ff */
[----:B------:R-:W-:Y:S01]  /*0610*/  LEA.HI.SX32 R17, R12, R19, 0x1e ;  /* 0x000000130c117211 */ /* 0x000fe200078ff2ff */
[----:B------:R-:W-:-:S02]  /*0620*/  IMAD.SHL.U32 R19, R22, 0x40, RZ ;  /* 0x0000004016137824 */ /* 0x000fc400078e00ff */
[----:B------:R-:W-:Y:S01]  /*0630*/  IMAD R20, R20, -0xa, R13 ;  /* 0xfffffff614147824 */ /* 0x000fe200078e020d */
[----:B------:R-:W-:Y:S01]  /*0640*/  SHF.R.S32.HI R22, RZ, 0x1f, R15 ;  /* 0x0000001fff167819 */ /* 0x000fe2000001140f */
[----:B------:R-:W-:Y:S01]  /*0650*/  IMAD R0, R13, -0x9, R0 ;  /* 0xfffffff70d007824 */ /* 0x000fe200078e0200 */
[--C-:B------:R-:W-:Y:S01]  /*0660*/  SHF.R.S32.HI R13, RZ, 0x1f, R8.reuse ;  /* 0x0000001fff0d7819 */ /* 0x100fe20000011408 */
[----:B------:R-:W-:Y:S01]  /*0670*/  IMAD R10, R7, -0x9, R11 ;  /* 0xfffffff7070a7824 */ /* 0x000fe200078e020b */
[----:B------:R-:W-:Y:S01]  /*0680*/  SHF.R.S32.HI R12, RZ, 0x1f, R19 ;  /* 0x0000001fff0c7819 */ /* 0x000fe20000011413 */
[----:B------:R-:W-:Y:S01]  /*0690*/  IMAD.SHL.U32 R11, R20, 0x8, RZ ;  /* 0x00000008140b7824 */ /* 0x000fe200078e00ff */
[----:B------:R-:W-:Y:S01]  /*06a0*/  IADD3 R15, P2, P5, R15, R19, R8 ;  /* 0x000000130f0f7210 */ /* 0x000fe20007d5e008 */
[----:B------:R-:W-:Y:S01]  /*06b0*/  IMAD R16, R16, -0xa, R7 ;  /* 0xfffffff610107824 */ /* 0x000fe200078e0207 */
[----:B------:R-:W-:Y:S02]  /*06c0*/  SHF.R.S32.HI R18, RZ, 0x1f, R0 ;  /* 0x0000001fff127819 */ /* 0x000fe40000011400 */
[----:B------:R-:W-:-:S02]  /*06d0*/  IADD3.X R22, R22, R12, R13, P2, P5 ;  /* 0x0000000c16167210 */ /* 0x000fc400017ea40d */
[----:B------:R-:W-:Y:S02]  /*06e0*/  IADD3 R19, P2, P5, R11, R19, R0 ;  /* 0x000000130b137210 */ /* 0x000fe40007d5e000 */
[----:B------:R-:W-:Y:S01]  /*06f0*/  SHF.R.S32.HI R13, RZ, 0x1f, R11 ;  /* 0x0000001fff0d7819 */ /* 0x000fe2000001140b */
[----:B------:R-:W-:Y:S02]  /*0700*/  IMAD R21, R4, -0x9, R21 ;  /* 0xfffffff704157824 */ /* 0x000fe400078e0215 */
[----:B------:R-:W-:Y:S01]  /*0710*/  IMAD R11, R17, -0xa, R4 ;  /* 0xfffffff6110b7824 */ /* 0x000fe200078e0204 */
[----:B------:R-:W-:Y:S01]  /*0720*/  IADD3.X R4, R13, R12, R18, P2, P5 ;  /* 0x0000000c0d047210 */ /* 0x000fe200017ea412 */
[----:B------:R-:W-:-:S04]  /*0730*/  IMAD.HI R7, R3, 0x38e38e39, RZ ;  /* 0x38e38e3903077827 */ /* 0x000fc800078e02ff */
[----:B------:R-:W-:Y:S02]  /*0740*/  IMAD.SHL.U32 R24, R2, 0x40, RZ ;  /* 0x0000004002187824 */ /* 0x000fe400078e00ff */
[----:B------:R-:W-:Y:S01]  /*0750*/  IMAD.SHL.U32 R13, R16, 0x8, RZ ;  /* 0x00000008100d7824 */ /* 0x000fe200078e00ff */
[----:B------:R-:W-:Y:S01]  /*0760*/  SHF.R.S32.HI R2, RZ, 0x1, R7 ;  /* 0x00000001ff027819 */ /* 0x000fe20000011407 */
[----:B------:R-:W-:Y:S01]  /*0770*/  IMAD.SHL.U32 R18, R11, 0x8, RZ ;  /* 0x000000080b127824 */ /* 0x000fe200078e00ff */
[----:B------:R-:W-:Y:S02]  /*0780*/  SHF.R.S32.HI R26, RZ, 0x1f, R10 ;  /* 0x0000001fff1a7819 */ /* 0x000fe4000001140a */
[----:B------:R-:W-:Y:S02]  /*0790*/  SHF.R.S32.HI R27, RZ, 0x1f, R24 ;  /* 0x0000001fff1b7819 */ /* 0x000fe40000011418 */
[----:B------:R-:W-:Y:S02]  /*07a0*/  SHF.R.S32.HI R25, RZ, 0x1f, R13 ;  /* 0x0000001fff197819 */ /* 0x000fe4000001140d */
[----:B------:R-:W-:-:S02]  /*07b0*/  IADD3 R12, P2, P5, R13, R24, R10 ;  /* 0x000000180d0c7210 */ /* 0x000fc40007d5e00a */
[----:B------:R-:W-:Y:S02]  /*07c0*/  LEA.HI R17, R7, R2, RZ, 0x1 ;  /* 0x0000000207117211 */ /* 0x000fe400078f08ff */
[----:B------:R-:W-:Y:S02]  /*07d0*/  IADD3.X R7, R25, R27, R26, P2, P5 ;  /* 0x0000001b19077210 */ /* 0x000fe400017ea41a */
[--C-:B------:R-:W-:Y:S02]  /*07e0*/  IADD3 R13, P2, P5, R18, R24, R21.reuse ;  /* 0x00000018120d7210 */ /* 0x100fe40007d5e015 */
[----:B------:R-:W-:Y:S02]  /*07f0*/  SHF.R.S32.HI R2, RZ, 0x1f, R21 ;  /* 0x0000001fff027819 */ /* 0x000fe40000011415 */
[----:B------:R-:W-:Y:S01]  /*0800*/  SHF.R.S32.HI R18, RZ, 0x1f, R18 ;  /* 0x0000001fff127819 */ /* 0x000fe20000011412 */
[----:B------:R-:W-:-:S03]  /*0810*/  IMAD.HI R24, R17, 0x66666667, RZ ;  /* 0x6666666711187827 */ /* 0x000fc600078e02ff */
[----:B------:R-:W-:Y:S01]  /*0820*/  IADD3.X R18, R18, R27, R2, P2, P5 ;  /* 0x0000001b12127210 */ /* 0x000fe200017ea402 */
[----:B------:R-:W-:Y:S01]  /*0830*/  IMAD.MOV.U32 R2, RZ, RZ, RZ ;  /* 0x000000ffff027224 */ /* 0x000fe200078e00ff */
[----:B------:R-:W-:-:S03]  /*0840*/  SHF.R.U32.HI R25, RZ, 0x1f, R24 ;  /* 0x0000001fff197819 */ /* 0x000fc60000011618 */
[----:B------:R-:W-:Y:S01]  /*0850*/  IMAD.HI R26, R3, -0x49f49f49, R2 ;  /* 0xb60b60b7031a7827 */ /* 0x000fe200078e0202 */
[----:B------:R-:W-:-:S04]  /*0860*/  LEA.HI.SX32 R2, R24, R25, 0x1e ;  /* 0x0000001918027211 */ /* 0x000fc800078ff2ff */
[----:B------:R-:W-:Y:S01]  /*0870*/  SHF.R.U32.HI R25, RZ, 0x1f, R26 ;  /* 0x0000001fff197819 */ /* 0x000fe2000001161a */
[----:B------:R-:W-:-:S03]  /*0880*/  IMAD R2, R2, -0xa, R17 ;  /* 0xfffffff602027824 */ /* 0x000fc600078e0211 */
[----:B------:R-:W-:Y:S01]  /*0890*/  LEA.HI R25, R26, R25, RZ, 0x1a ;  /* 0x000000191a197211 */ /* 0x000fe200078fd0ff */
[----:B------:R-:W-:Y:S02]  /*08a0*/  IMAD R24, R17, -0x9, R3 ;  /* 0xfffffff711187824 */ /* 0x000fe400078e0203 */
[----:B------:R-:W-:Y:S02]  /*08b0*/  VIADD R16, R16, 0xffffffff ;  /* 0xffffffff10107836 */ /* 0x000fe40000000000 */
[----:B------:R-:W-:Y:S02]  /*08c0*/  IMAD.SHL.U32 R17, R2, 0x8, RZ ;  /* 0x0000000802117824 */ /* 0x000fe400078e00ff */
[----:B------:R-:W-:Y:S01]  /*08d0*/  IMAD.SHL.U32 R25, R25, 0x40, RZ ;  /* 0x0000004019197824 */ /* 0x000fe200078e00ff */
[----:B------:R-:W-:Y:S01]  /*08e0*/  ISETP.GE.U32.AND P2, PT, R16, 0x8, PT ;  /* 0x000000081000780c */ /* 0x000fe20003f46070 */
[----:B------:R-:W-:Y:S01]  /*08f0*/  VIADD R11, R11, 0xffffffff ;  /* 0xffffffff0b0b7836 */ /* 0x000fe20000000000 */
[----:B------:R-:W-:-:S02]  /*0900*/  SHF.R.S32.HI R27, RZ, 0x1f, R17 ;  /* 0x0000001fff1b7819 */ /* 0x000fc40000011411 */
[--C-:B------:R-:W-:Y:S02]  /*0910*/  IADD3 R17, P5, P6, R17, R25, R24.reuse ;  /* 0x0000001911117210 */ /* 0x100fe40007ebe018 */
[----:B------:R-:W-:Y:S02]  /*0920*/  SHF.R.S32.HI R16, RZ, 0x1f, R24 ;  /* 0x0000001fff107819 */ /* 0x000fe40000011418 */
[----:B------:R-:W-:-:S04]  /*0930*/  SHF.R.S32.HI R26, RZ, 0x1f, R25 ;  /* 0x0000001fff1a7819 */ /* 0x000fc80000011419 */
[----:B------:R-:W-:Y:S02]  /*0940*/  IADD3.X R16, R27, R26, R16, P5, P6 ;  /* 0x0000001a1b107210 */ /* 0x000fe40002fec410 */
[----:B------:R-:W-:Y:S02]  /*0950*/  ISETP.GE.U32.AND P5, PT, R11, 0x8, PT ;  /* 0x000000080b00780c */ /* 0x000fe40003fa6070 */
[----:B------:R-:W-:Y:S02]  /*0960*/  ISETP.GT.AND P2, PT, R10, RZ, !P2 ;  /* 0x000000ff0a00720c */ /* 0x000fe40005744270 */
[----:B------:R-:W-:Y:S01]  /*0970*/  P2R R28, PR, RZ, 0x20 ;  /* 0x00000020ff1c7803 */ /* 0x000fe20000000000 */
[----:B------:R-:W-:Y:S01]  /*0980*/  VIADD R27, R3, 0x1 ;  /* 0x00000001031b7836 */ /* 0x000fe20000000000 */
[----:B------:R-:W-:-:S04]  /*0990*/  LEA R10, P5, R15, UR6, 0x2 ;  /* 0x000000060f0a7c11 */ /* 0x000fc8000f8a10ff */
[----:B------:R-:W-:Y:S01]  /*09a0*/  LEA.HI.X R11, R15, UR7, R22, 0x2, P5 ;  /* 0x000000070f0b7c11 */ /* 0x000fe2000a8f1416 */
[----:B------:R-:W-:-:S05]  /*09b0*/  IMAD.HI R15, R27, 0x38e38e39, RZ ;  /* 0x38e38e391b0f7827 */ /* 0x000fca00078e02ff */
[----:B------:R-:W-:-:S04]  /*09c0*/  SHF.R.S32.HI R22, RZ, 0x1, R15 ;  /* 0x00000001ff167819 */ /* 0x000fc8000001140f */
[----:B------:R-:W-:-:S05]  /*09d0*/  LEA.HI R22, R15, R22, RZ, 0x1 ;  /* 0x000000160f167211 */ /* 0x000fca00078f08ff */
[----:B------:R-:W-:-:S05]  /*09e0*/  IMAD.HI R15, R22, 0x66666667, RZ ;  /* 0x66666667160f7827 */ /* 0x000fca00078e02ff */
[----:B------:R-:W-:-:S04]  /*09f0*/  SHF.R.U32.HI R30, RZ, 0x1f, R15 ;  /* 0x0000001fff1e7819 */ /* 0x000fc8000001160f */
[----:B------:R-:W-:-:S05]  /*0a00*/  LEA.HI.SX32 R15, R15, R30, 0x1e ;  /* 0x0000001e0f0f7211 */ /* 0x000fca00078ff2ff */
[----:B------:R-:W-:Y:S02]  /*0a10*/  IMAD R15, R15, -0xa, R22 ;  /* 0xfffffff60f0f7824 */ /* 0x000fe400078e0216 */
[----:B------:R-:W-:Y:S02]  /*0a20*/  IMAD R22, R22, -0x9, R27 ;  /* 0xfffffff716167824 */ /* 0x000fe400078e021b */
[----:B------:R-:W-:-:S03]  /*0a30*/  IMAD.SHL.U32 R27, R15, 0x8, RZ ;  /* 0x000000080f1b7824 */ /* 0x000fc600078e00ff */
[--C-:B------:R-:W-:Y:S02]  /*0a40*/  SHF.R.S32.HI R30, RZ, 0x1f, R22.reuse ;  /* 0x0000001fff1e7819 */ /* 0x100fe40000011416 */
[----:B------:R-:W-:Y:S02]  /*0a50*/  SHF.R.S32.HI R29, RZ, 0x1f, R27 ;  /* 0x0000001fff1d7819 */ /* 0x000fe4000001141b */
[----:B------:R-:W-:-:S04]  /*0a60*/  IADD3 R25, P5, P6, R27, R25, R22 ;  /* 0x000000191b197210 */ /* 0x000fc80007ebe016 */
[----:B------:R-:W-:Y:S01]  /*0a70*/  IADD3.X R30, R29, R26, R30, P5, P6 ;  /* 0x0000001a1d1e7210 */ /* 0x000fe20002fec41e */
[----:B------:R-:W-:Y:S02]  /*0a80*/  VIADD R26, R2, 0xffffffff ;  /* 0xffffffff021a7836 */ /* 0x000fe40000000000 */
[----:B------:R-:W-:Y:S01]  /*0a90*/  VIADD R15, R15, 0xffffffff ;  /* 0xffffffff0f0f7836 */ /* 0x000fe20000000000 */
[----:B--2---:R-:W-:Y:S02]  /*0aa0*/  SEL R2, R14, RZ, P3 ;  /* 0x000000ff0e027207 */ /* 0x004fe40001800000 */
[----:B------:R-:W-:Y:S02]  /*0ab0*/  ISETP.GE.U32.AND P3, PT, R26, 0x8, PT ;  /* 0x000000081a00780c */ /* 0x000fe40003f66070 */
[----:B------:R-:W-:Y:S02]  /*0ac0*/  LEA R14, P5, R17, UR6, 0x2 ;  /* 0x00000006110e7c11 */ /* 0x000fe4000f8a10ff */
[----:B------:R-:W-:-:S02]  /*0ad0*/  ISETP.GT.AND P3, PT, R24, RZ, !P3 ;  /* 0x000000ff1800720c */ /* 0x000fc40005f64270 */
[----:B----4-:R-:W-:Y:S02]  /*0ae0*/  SEL R24, R6, RZ, P4 ;  /* 0x000000ff06187207 */ /* 0x010fe40002000000 */
[----:B------:R-:W-:Y:S02]  /*0af0*/  ISETP.GE.U32.AND P4, PT, R15, 0x8, PT ;  /* 0x000000080f00780c */ /* 0x000fe40003f86070 */
[----:B------:R-:W-:Y:S02]  /*0b00*/  LEA.HI.X R15, R17, UR7, R16, 0x2, P5 ;  /* 0x00000007110f7c11 */ /* 0x000fe4000a8f1410 */
[----:B------:R-:W-:-:S04]  /*0b10*/  LEA R16, P5, R25, UR6, 0x2 ;  /* 0x0000000619107c11 */ /* 0x000fc8000f8a10ff */
[----:B------:R-:W-:Y:S02]  /*0b20*/  LEA.HI.X R17, R25, UR7, R30, 0x2, P5 ;  /* 0x0000000719117c11 */ /* 0x000fe4000a8f141e */
[----:B------:R-:W-:-:S04]  /*0b30*/  LEA R6, P5, R12, UR6, 0x2 ;  /* 0x000000060c067c11 */ /* 0x000fc8000f8a10ff */
[----:B------:R-:W-:Y:S02]  /*0b40*/  LEA.HI.X R7, R12, UR7, R7, 0x2, P5 ;  /* 0x000000070c077c11 */ /* 0x000fe4000a8f1407 */
[----:B------:R-:W-:-:S04]  /*0b50*/  LEA R12, P5, R13, UR6, 0x2 ;  /* 0x000000060d0c7c11 */ /* 0x000fc8000f8a10ff */
[----:B------:R-:W-:Y:S02]  /*0b60*/  LEA.HI.X R13, R13, UR7, R18, 0x2, P5 ;  /* 0x000000070d0d7c11 */ /* 0x000fe4000a8f1412 */
[----:B------:R-:W-:-:S04]  /*0b70*/  LEA R18, P5, R19, UR6, 0x2 ;  /* 0x0000000613127c11 */ /* 0x000fc8000f8a10ff */
[----:B------:R-:W-:Y:S02]  /*0b80*/  LEA.HI.X R19, R19, UR7, R4, 0x2, P5 ;  /* 0x0000000713137c11 */ /* 0x000fe4000a8f1404 */
[----:B------:R-:W-:Y:S01]  /*0b90*/  ISETP.LT.AND P5, PT, R3, 0x16800, P3 ;  /* 0x000168000300780c */ /* 0x000fe20001fa1270 */
[----:B------:R-:W-:-:S12]  /*0ba0*/  IMAD.MOV.U32 R4, RZ, RZ, RZ ;  /* 0x000000ffff047224 */ /* 0x000fd800078e00ff */
[----:B------:R-:W2:Y:S01]  /*0bb0*/  @P5 LDG.E R4, desc[UR4][R14.64+-0x24] ;  /* 0xffffdc040e045981 */ /* 0x000ea2000c1e1900 */
[----:B------:R-:W-:Y:S01]  /*0bc0*/  ISETP.GT.AND P4, PT, R22, RZ, !P4 ;  /* 0x000000ff1600720c */ /* 0x000fe20006784270 */
[----:B------:R-:W-:Y:S01]  /*0bd0*/  IMAD.MOV.U32 R22, RZ, RZ, RZ ;  /* 0x000000ffff167224 */ /* 0x000fe200078e00ff */
[----:B--2---:R-:W-:-:S04]  /*0be0*/  SEL R4, R4, RZ, P5 ;  /* 0x000000ff04047207 */ /* 0x004fc80002800000 */
[----:B------:R-:W-:-:S04]  /*0bf0*/  FSETP.GEU.AND P5, PT, R4, RZ, PT ;  /* 0x000000ff0400720b */ /* 0x000fc80003fae000 */
[----:B------:R-:W-:Y:S02]  /*0c00*/  FSEL R4, R4, RZ, P5 ;  /* 0x000000ff04047208 */ /* 0x000fe40002800000 */
[----:B------:R-:W-:-:S13]  /*0c10*/  ISETP.LT.AND P5, PT, R3, 0x16800, P4 ;  /* 0x000168000300780c */ /* 0x000fda00027a1270 */
[----:B------:R-:W2:Y:S01]  /*0c20*/  @P5 LDG.E R22, desc[UR4][R16.64+-0x24] ;  /* 0xffffdc0410165981 */ /* 0x000ea2000c1e1900 */
[----:B------:R-:W-:Y:S02]  /*0c30*/  SEL R4, R4, RZ, P3 ;  /* 0x000000ff04047207 */ /* 0x000fe40001800000 */
[----:B------:R-:W-:Y:S02]  /*0c40*/  ISETP.LT.AND P3, PT, R3, 0x16800, P2 ;  /* 0x000168000300780c */ /* 0x000fe40001761270 */
[----:B------:R-:W-:Y:S02]  /*0c50*/  ISETP.NE.AND P6, PT, R28, RZ, PT ;  /* 0x000000ff1c00720c */ /* 0x000fe40003fc5270 */
[----:B------:R-:W-:Y:S02]  /*0c60*/  CS2R R14, SRZ ;  /* 0x00000000000e7805 */ /* 0x000fe4000001ff00 */
[----:B------:R-:W-:-:S07]  /*0c70*/  ISETP.GT.AND P6, PT, R21, RZ, !P6 ;  /* 0x000000ff1500720c */ /* 0x000fce00077c4270 */
[----:B------:R-:W3:Y:S01]  /*0c80*/  @P3 LDG.E R14, desc[UR4][R6.64+-0x24] ;  /* 0xffffdc04060e3981 */ /* 0x000ee2000c1e1900 */
[----:B--2---:R-:W-:-:S04]  /*0c90*/  SEL R22, R22, RZ, P5 ;  /* 0x000000ff16167207 */ /* 0x004fc80002800000 */
[----:B------:R-:W-:-:S04]  /*0ca0*/  FSETP.GEU.AND P5, PT, R22, RZ, PT ;  /* 0x000000ff1600720b */ /* 0x000fc80003fae000 */
[----:B------:R-:W-:Y:S02]  /*0cb0*/  FSEL R21, R22, RZ, P5 ;  /* 0x000000ff16157208 */ /* 0x000fe40002800000 */
[----:B------:R-:W-:-:S13]  /*0cc0*/  ISETP.LT.AND P5, PT, R3, 0x16800, P6 ;  /* 0x000168000300780c */ /* 0x000fda00037a1270 */
[----:B------:R1:W2:Y:S01]  /*0cd0*/  @P5 LDG.E R15, desc[UR4][R12.64+-0x24] ;  /* 0xffffdc040c0f5981 */ /* 0x0002a2000c1e1900 */
[----:B---3--:R-:W-:Y:S01]  /*0ce0*/  SEL R14, R14, RZ, P3 ;  /* 0x000000ff0e0e7207 */ /* 0x008fe20001800000 */
[----:B------:R-:W-:-:S03]  /*0cf0*/  VIADD R5, R5, 0xffffffff ;  /* 0xffffffff05057836 */ /* 0x000fc60000000000 */
[----:B------:R-:W-:Y:S01]  /*0d00*/  FSETP.GEU.AND P3, PT, R14, RZ, PT ;  /* 0x000000ff0e00720b */ /* 0x000fe20003f6e000 */
[----:B------:R-:W-:-:S03]  /*0d10*/  VIADD R20, R20, 0xffffffff ;  /* 0xffffffff14147836 */ /* 0x000fc60000000000 */
[----:B------:R-:W-:Y:S01]  /*0d20*/  FSEL R14, R14, RZ, P3 ;  /* 0x000000ff0e0e7208 */ /* 0x000fe20001800000 */
[----:B-1----:R-:W1:Y:S01]  /*0d30*/  LDC.64 R12, c[0x0][0x218] ;  /* 0x00008600ff0c7b82 */ /* 0x002e620000000a00 */
[----:B------:R-:W-:Y:S02]  /*0d40*/  ISETP.GE.U32.AND P3, PT, R5, 0x8, PT ;  /* 0x000000080500780c */ /* 0x000fe40003f66070 */
[----:B------:R-:W-:Y:S02]  /*0d50*/  SEL R5, R21, RZ, P4 ;  /* 0x000000ff15057207 */ /* 0x000fe40002000000 */
[----:B------:R-:W-:Y:S02]  /*0d60*/  ISETP.GE.U32.AND P4, PT, R20, 0x8, PT ;  /* 0x000000081400780c */ /* 0x000fe40003f86070 */
[----:B------:R-:W-:Y:S02]  /*0d70*/  ISETP.GT.AND P3, PT, R8, RZ, !P3 ;  /* 0x000000ff0800720c */ /* 0x000fe40005f64270 */
[----:B------:R-:W-:-:S02]  /*0d80*/  ISETP.GT.AND P4, PT, R0, RZ, !P4 ;  /* 0x000000ff0000720c */ /* 0x000fc40006784270 */
[----:B------:R-:W-:Y:S02]  /*0d90*/  SEL R6, R14, RZ, P2 ;  /* 0x000000ff0e067207 */ /* 0x000fe40001000000 */
[----:B------:R-:W-:Y:S01]  /*0da0*/  ISETP.LT.AND P2, PT, R23, 0x16800, P3 ;  /* 0x000168001700780c */ /* 0x000fe20001f41270 */
[----:B------:R-:W-:Y:S02]  /*0db0*/  IMAD.MOV.U32 R8, RZ, RZ, RZ ;  /* 0x000000ffff087224 */ /* 0x000fe400078e00ff */
[----:B------:R-:W-:-:S10]  /*0dc0*/  IMAD.MOV.U32 R0, RZ, RZ, RZ ;  /* 0x000000ffff007224 */ /* 0x000fd400078e00ff */
[----:B------:R-:W3:Y:S01]  /*0dd0*/  @P2 LDG.E R0, desc[UR4][R10.64+-0x24] ;  /* 0xffffdc040a002981 */ /* 0x000ee2000c1e1900 */
[----:B--2---:R-:W-:-:S04]  /*0de0*/  SEL R15, R15, RZ, P5 ;  /* 0x000000ff0f0f7207 */ /* 0x004fc80002800000 */
[----:B------:R-:W-:-:S04]  /*0df0*/  FSETP.GEU.AND P5, PT, R15, RZ, PT ;  /* 0x000000ff0f00720b */ /* 0x000fc80003fae000 */
[----:B------:R-:W-:Y:S02]  /*0e00*/  FSEL R7, R15, RZ, P5 ;  /* 0x000000ff0f077208 */ /* 0x000fe40002800000 */
[----:B------:R-:W-:-:S13]  /*0e10*/  ISETP.LT.AND P5, PT, R23, 0x16800, P4 ;  /* 0x000168001700780c */ /* 0x000fda00027a1270 */
[----:B------:R-:W2:Y:S01]  /*0e20*/  @P5 LDG.E R8, desc[UR4][R18.64+-0x24] ;  /* 0xffffdc0412085981 */ /* 0x000ea2000c1e1900 */
[----:B------:R-:W-:Y:S02]  /*0e30*/  SEL R7, R7, RZ, P6 ;  /* 0x000000ff07077207 */ /* 0x000fe40003000000 */
[C---:B------:R-:W-:Y:S01]  /*0e40*/  ISETP.GE.AND P6, PT, R3.reuse, 0x16800, PT ;  /* 0x000168000300780c */ /* 0x040fe20003fc6270 */
[----:B-1----:R-:W-:Y:S01]  /*0e50*/  IMAD.WIDE R12, R3, 0x4, R12 ;  /* 0x00000004030c7825 */ /* 0x002fe200078e020c */
[----:B---3--:R-:W-:Y:S02]  /*0e60*/  SEL R0, R0, RZ, P2 ;  /* 0x000000ff00007207 */ /* 0x008fe40001000000 */
[----:B------:R-:W-:-:S09]  /*0e70*/  FSETP.GEU.AND P2, PT, R2, RZ, PT ;  /* 0x000000ff0200720b */ /* 0x000fd20003f4e000 */
[----:B------:R1:W-:Y:S01]  /*0e80*/  @!P6 STG.E.128 desc[UR4][R12.64], R4 ;  /* 0x000000040c00e986 */ /* 0x0003e2000c101d04 */
[----:B------:R-:W-:Y:S02]  /*0e90*/  FSETP.GEU.AND P6, PT, R24, RZ, PT ;  /* 0x000000ff1800720b */ /* 0x000fe40003fce000 */
[----:B------:R-:W-:Y:S02]  /*0ea0*/  FSEL R2, R2, RZ, P2 ;  /* 0x000000ff02027208 */ /* 0x000fe40001000000 */
[----:B------:R-:W-:Y:S02]  /*0eb0*/  FSEL R24, R24, RZ, P6 ;  /* 0x000000ff18187208 */ /* 0x000fe40003000000 */
[----:B------:R-:W-:-:S04]  /*0ec0*/  FSETP.GEU.AND P2, PT, R0, RZ, PT ;  /* 0x000000ff0000720b */ /* 0x000fc80003f4e000 */
[----:B------:R-:W-:Y:S02]  /*0ed0*/  FSEL R0, R0, RZ, P2 ;  /* 0x000000ff00007208 */ /* 0x000fe40001000000 */
[----:B-1----:R-:W-:Y:S02]  /*0ee0*/  SEL R4, R2, RZ, P1 ;  /* 0x000000ff02047207 */ /* 0x002fe40000800000 */
[----:B------:R-:W-:Y:S02]  /*0ef0*/  SEL R5, R24, RZ, P0 ;  /* 0x000000ff18057207 */ /* 0x000fe40000000000 */
[----:B------:R-:W-:Y:S02]  /*0f00*/  SEL R6, R0, RZ, P3 ;  /* 0x000000ff00067207 */ /* 0x000fe40001800000 */
[----:B--2---:R-:W-:Y:S02]  /*0f10*/  SEL R8, R8, RZ, P5 ;  /* 0x000000ff08087207 */ /* 0x004fe40002800000 */
[----:B------:R-:W-:-:S02]  /*0f20*/  ISETP.GE.AND P5, PT, R9, 0x16800, PT ;  /* 0x000168000900780c */ /* 0x000fc40003fa6270 */
[----:B------:R-:W-:-:S04]  /*0f30*/  FSETP.GEU.AND P6, PT, R8, RZ, PT ;  /* 0x000000ff0800720b */ /* 0x000fc80003fce000 */
[----:B------:R-:W-:-:S04]  /*0f40*/  FSEL R8, R8, RZ, P6 ;  /* 0x000000ff08087208 */ /* 0x000fc80003000000 */
[----:B------:R-:W-:-:S03]  /*0f50*/  SEL R7, R8, RZ, P4 ;  /* 0x000000ff08077207 */ /* 0x000fc60002000000 */
[----:B------:R-:W-:Y:S05]  /*0f60*/  @P5 EXIT ;  /* 0x000000000000594d */ /* 0x000fea0003800000 */
[----:B------:R-:W-:Y:S01]  /*0f70*/  STG.E.128 desc[UR4][R12.64+0x800], R4 ;  /* 0x000800040c007986 */ /* 0x000fe2000c101d04 */
[----:B------:R-:W-:Y:S05]  /*0f80*/  EXIT ;  /* 0x000000000000794d */ /* 0x000fea0003800000 */
.L_x_0:
[----:B------:R-:W-:-:S00]  /*0f90*/  BRA `(.L_x_0) ;  /* 0xfffffffc00fc7947 */ /* 0x000fc0000383ffff */
[----:B------:R-:W-:-:S00]  /*0fa0*/  NOP ;  /* 0x0000000000007918 */ /* 0x000fc00000000000 */
        /* <DEDUP_REMOVED lines=13> */
.L_x_1:


//--------------------- .nv.constant0.triton_poi_fused_constant_pad_nd_relu_34 --------------------------
	.section	.nv.constant0.triton_poi_fused_constant_pad_nd_relu_34,"a",@progbits
	.sectionflags	@""
	.align	4
.nv.constant0.triton_poi_fused_constant_pad_nd_relu_34:
	.zero		548
